	.headerflags	@"EF_CUDA_TEXMODE_UNIFIED EF_CUDA_64BIT_ADDRESS EF_CUDA_ACCELERATORS EF_CUDA_SM90 EF_CUDA_VIRTUAL_SM(EF_CUDA_SM90)"
	.elftype	@"ET_EXEC"


//--------------------- .nv.info                  --------------------------
	.section	.nv.info,"",@"SHT_CUDA_INFO"
	.align	4


	//----- nvinfo : EIATTR_REGCOUNT
	.align		4
        /*0000*/ 	.byte	0x04, 0x2f
        /*0002*/ 	.short	(.L_2 - .L_1)
	.align		4
.L_1:
        /*0004*/ 	.word	index@(triton_poi_fused_exp_mul_tanh_4)
        /*0008*/ 	.word	0x00000012


	//----- nvinfo : EIATTR_MIN_STACK_SIZE
	.align		4
.L_2:
        /*000c*/ 	.byte	0x04, 0x12
        /*000e*/ 	.short	(.L_4 - .L_3)
	.align		4
.L_3:
        /*0010*/ 	.word	index@(triton_poi_fused_exp_mul_tanh_4)
        /*0014*/ 	.word	0x00000000


	//----- nvinfo : EIATTR_FRAME_SIZE
	.align		4
.L_4:
        /*0018*/ 	.byte	0x04, 0x11
        /*001a*/ 	.short	(.L_6 - .L_5)
	.align		4
.L_5:
        /*001c*/ 	.word	index@(triton_poi_fused_exp_mul_tanh_4)
        /*0020*/ 	.word	0x00000000


	//----- nvinfo : EIATTR_MIN_STACK_SIZE
	.align		4
.L_6:
        /*0024*/ 	.byte	0x04, 0x12
        /*0026*/ 	.short	(.L_8 - .L_7)
	.align		4
.L_7:
        /*0028*/ 	.word	index@(triton_poi_fused_exp_mul_tanh_4)
        /*002c*/ 	.word	0x00000000
.L_8:


//--------------------- .nv.info.triton_poi_fused_exp_mul_tanh_4 --------------------------
	.section	.nv.info.triton_poi_fused_exp_mul_tanh_4,"",@"SHT_CUDA_INFO"
	.sectionflags	@""
	.align	4


	//----- nvinfo : EIATTR_CUDA_API_VERSION
	.align		4
        /*0000*/ 	.byte	0x04, 0x37
        /*0002*/ 	.short	(.L_10 - .L_9)
.L_9:
        /*0004*/ 	.word	0x0000007c


	//----- nvinfo : EIATTR_KPARAM_INFO
	.align		4
.L_10:
        /*0008*/ 	.byte	0x04, 0x17
        /*000a*/ 	.short	(.L_12 - .L_11)
.L_11:
        /*000c*/ 	.word	0x00000000
        /*0010*/ 	.short	0x0004
        /*0012*/ 	.short	0x001c
        /*0014*/ 	.byte	0x00, 0xf0, 0x11, 0x00


	//----- nvinfo : EIATTR_KPARAM_INFO
	.align		4
.L_12:
        /*0018*/ 	.byte	0x04, 0x17
        /*001a*/ 	.short	(.L_14 - .L_13)
.L_13:
        /*001c*/ 	.word	0x00000000
        /*0020*/ 	.short	0x0003
        /*0022*/ 	.short	0x0018
        /*0024*/ 	.byte	0x00, 0xf0, 0x11, 0x00


	//----- nvinfo : EIATTR_KPARAM_INFO
	.align		4
.L_14:
        /*0028*/ 	.byte	0x04, 0x17
        /*002a*/ 	.short	(.L_16 - .L_15)
.L_15:
        /*002c*/ 	.word	0x00000000
        /*0030*/ 	.short	0x0002
        /*0032*/ 	.short	0x0010
        /*0034*/ 	.byte	0x00, 0xf4, 0x21, 0x00


	//----- nvinfo : EIATTR_KPARAM_INFO
	.align		4
.L_16:
        /*0038*/ 	.byte	0x04, 0x17
        /*003a*/ 	.short	(.L_18 - .L_17)
.L_17:
        /*003c*/ 	.word	0x00000000
        /*0040*/ 	.short	0x0001
        /*0042*/ 	.short	0x0008
        /*0044*/ 	.byte	0x00, 0xf4, 0x21, 0x00


	//----- nvinfo : EIATTR_KPARAM_INFO
	.align		4
.L_18:
        /*0048*/ 	.byte	0x04, 0x17
        /*004a*/ 	.short	(.L_20 - .L_19)
.L_19:
        /*004c*/ 	.word	0x00000000
        /*0050*/ 	.short	0x0000
        /*0052*/ 	.short	0x0000
        /*0054*/ 	.byte	0x00, 0xf4, 0x21, 0x00


	//----- nvinfo : EIATTR_SPARSE_MMA_MASK
	.align		4
.L_20:
        /*0058*/ 	.byte	0x03, 0x50
        /*005a*/ 	.short	0x0000


	//----- nvinfo : EIATTR_MAXREG_COUNT
	.align		4
        /*005c*/ 	.byte	0x03, 0x1b
        /*005e*/ 	.short	0x00ff


	//----- nvinfo : EIATTR_EXIT_INSTR_OFFSETS
	.align		4
        /*0060*/ 	.byte	0x04, 0x1c
        /*0062*/ 	.short	(.L_22 - .L_21)


	//   ....[0]....
.L_21:
        /*0064*/ 	.word	0x000005f0


	//   ....[1]....
        /*0068*/ 	.word	0x00000650


	//----- nvinfo : EIATTR_REQNTID
	.align		4
.L_22:
        /*006c*/ 	.byte	0x04, 0x10
        /*006e*/ 	.short	(.L_24 - .L_23)
.L_23:
        /*0070*/ 	.word	0x00000020
        /*0074*/ 	.word	0x00000001
        /*0078*/ 	.word	0x00000001


	//----- nvinfo : EIATTR_CRS_STACK_SIZE
	.align		4
.L_24:
        /*007c*/ 	.byte	0x04, 0x1e
        /*007e*/ 	.short	(.L_26 - .L_25)
.L_25:
        /*0080*/ 	.word	0x00000000


	//----- nvinfo : EIATTR_CBANK_PARAM_SIZE
	.align		4
.L_26:
        /*0084*/ 	.byte	0x03, 0x19
        /*0086*/ 	.short	0x0020


	//----- nvinfo : EIATTR_PARAM_CBANK
	.align		4
        /*0088*/ 	.byte	0x04, 0x0a
        /*008a*/ 	.short	(.L_28 - .L_27)
	.align		4
.L_27:
        /*008c*/ 	.word	index@(.nv.constant0.triton_poi_fused_exp_mul_tanh_4)
        /*0090*/ 	.short	0x0210
        /*0092*/ 	.short	0x0020


	//----- nvinfo : EIATTR_SW_WAR
	.align		4
.L_28:
        /*0094*/ 	.byte	0x04, 0x36
        /*0096*/ 	.short	(.L_30 - .L_29)
.L_29:
        /*0098*/ 	.word	0x00000008
.L_30:


//--------------------- .nv.callgraph             --------------------------
	.section	.nv.callgraph,"",@"SHT_CUDA_CALLGRAPH"
	.align	4
	.sectionentsize	8
	.align		4
        /*0000*/ 	.word	0x00000000
	.align		4
        /*0004*/ 	.word	0xffffffff
	.align		4
        /*0008*/ 	.word	0x00000000
	.align		4
        /*000c*/ 	.word	0xfffffffe
	.align		4
        /*0010*/ 	.word	0x00000000
	.align		4
        /*0014*/ 	.word	0xfffffffd
	.align		4
        /*0018*/ 	.word	0x00000000
	.align		4
        /*001c*/ 	.word	0xfffffffc


//--------------------- .nv.constant4             --------------------------
	.section	.nv.constant4,"a",@progbits
	.align	8
	.align		8
.nv.constant4:
        /*0000*/ 	.dword	_$_str


//--------------------- .text.triton_poi_fused_exp_mul_tanh_4 --------------------------
	.section	.text.triton_poi_fused_exp_mul_tanh_4,"ax",@progbits
	.sectionflags	@"SHF_BARRIERS=1"
	.align	128
        .global         triton_poi_fused_exp_mul_tanh_4
        .type           triton_poi_fused_exp_mul_tanh_4,@function
        .size           triton_poi_fused_exp_mul_tanh_4,(.L_x_4 - triton_poi_fused_exp_mul_tanh_4)
        .other          triton_poi_fused_exp_mul_tanh_4,@"STO_CUDA_ENTRY STV_DEFAULT"
triton_poi_fused_exp_mul_tanh_4:
.text.triton_poi_fused_exp_mul_tanh_4:
[----:B------:R-:W0:Y:S02]  /*0000*/  LDC R1, c[0x0][0x28] ;  /* 0x00000a00ff017b82 */ /* 0x000e240000000800 */
[----:B------:R-:W1:Y:S01]  /*0010*/  S2R R4, SR_TID.X ;  /* 0x0000000000047919 */ /* 0x000e620000002100 */
[----:B------:R-:W2:Y:S01]  /*0020*/  LDC.64 R6, c[0x0][0x210] ;  /* 0x00008400ff067b82 */ /* 0x000ea20000000a00 */
[----:B------:R-:W-:Y:S01]  /*0030*/  IMAD.MOV.U32 R15, RZ, RZ, RZ ;  /* 0x000000ffff0f7224 */ /* 0x000fe200078e00ff */
[----:B------:R-:W-:Y:S01]  /*0040*/  ULDC.64 UR6, c[0x0][0x208] ;  /* 0x0000820000067ab9 */ /* 0x000fe20000000a00 */
[----:B------:R-:W3:Y:S01]  /*0050*/  S2R R11, SR_CTAID.X ;  /* 0x00000000000b7919 */ /* 0x000ee20000002500 */
[----:B------:R-:W4:Y:S01]  /*0060*/  S2R R5, SR_CTAID.Y ;  /* 0x0000000000057919 */ /* 0x000f220000002600 */
[----:B-1----:R-:W-:Y:S02]  /*0070*/  SHF.R.U32.HI R0, RZ, 0x2, R4 ;  /* 0x00000002ff007819 */ /* 0x002fe40000011604 */
[----:B------:R-:W-:Y:S02]  /*0080*/  LOP3.LUT R10, R4, 0x10, RZ, 0xc0, !PT ;  /* 0x00000010040a7812 */ /* 0x000fe400078ec0ff */
[----:B------:R-:W-:Y:S01]  /*0090*/  SGXT.U32 R0, R0, 0x2 ;  /* 0x000000020000781a */ /* 0x000fe20000000000 */
[----:B---3--:R-:W-:Y:S01]  /*00a0*/  IMAD.SHL.U32 R11, R11, 0x4, RZ ;  /* 0x000000040b0b7824 */ /* 0x008fe200078e00ff */
[----:B------:R-:W-:Y:S01]  /*00b0*/  SHF.R.U32.HI R3, RZ, 0x2, R10 ;  /* 0x00000002ff037819 */ /* 0x000fe2000001160a */
[----:B----4-:R-:W-:-:S03]  /*00c0*/  IMAD.SHL.U32 R5, R5, 0x8, RZ ;  /* 0x0000000805057824 */ /* 0x010fc600078e00ff */
[----:B------:R-:W-:Y:S02]  /*00d0*/  LOP3.LUT R0, R0, R3, RZ, 0xfc, !PT ;  /* 0x0000000300007212 */ /* 0x000fe400078efcff */
[----:B------:R-:W-:Y:S02]  /*00e0*/  LOP3.LUT R2, R11, 0x3, R4, 0xf8, !PT ;  /* 0x000000030b027812 */ /* 0x000fe400078ef804 */
[----:B------:R-:W-:Y:S02]  /*00f0*/  LOP3.LUT R3, R0, R5, RZ, 0xfc, !PT ;  /* 0x0000000500037212 */ /* 0x000fe400078efcff */
[----:B------:R-:W-:-:S03]  /*0100*/  ISETP.GE.AND P0, PT, R2, 0x4, PT ;  /* 0x000000040200780c */ /* 0x000fc60003f06270 */
[C---:B------:R-:W-:Y:S01]  /*0110*/  IMAD R8, R3.reuse, 0x8, R2 ;  /* 0x0000000803087824 */ /* 0x040fe200078e0202 */
[----:B------:R-:W-:-:S03]  /*0120*/  ISETP.LT.AND P0, PT, R3, 0x8, !P0 ;  /* 0x000000080300780c */ /* 0x000fc60004701270 */
[----:B------:R-:W-:-:S04]  /*0130*/  VIADD R9, R8, 0x4 ;  /* 0x0000000408097836 */ /* 0x000fc80000000000 */
[----:B--2---:R-:W-:Y:S01]  /*0140*/  IMAD.WIDE R6, R9, 0x4, R6 ;  /* 0x0000000409067825 */ /* 0x004fe200078e0206 */
[----:B------:R-:W1:Y:S05]  /*0150*/  S2UR UR5, SR_CgaCtaId ;  /* 0x00000000000579c3 */ /* 0x000e6a0000008800 */
[----:B------:R2:W3:Y:S01]  /*0160*/  @P0 LDG.E.EL R15, desc[UR6][R6.64] ;  /* 0x00000006060f0981 */ /* 0x0004e2000c2e1900 */
[----:B------:R-:W-:Y:S01]  /*0170*/  UMOV UR4, 0x400 ;  /* 0x0000040000047882 */ /* 0x000fe20000000000 */
[----:B------:R-:W-:Y:S01]  /*0180*/  LOP3.LUT R5, R5, 0x7, R4, 0xf8, !PT ;  /* 0x0000000705057812 */ /* 0x000fe200078ef804 */
[----:B------:R-:W4:Y:S01]  /*0190*/  LDC.64 R8, c[0x0][0x218] ;  /* 0x00008600ff087b82 */ /* 0x000f220000000a00 */
[----:B------:R-:W-:-:S02]  /*01a0*/  SHF.R.U32.HI R14, RZ, 0x3, R4 ;  /* 0x00000003ff0e7819 */ /* 0x000fc40000011604 */
[----:B------:R-:W-:Y:S02]  /*01b0*/  LEA.HI R12, R5, R5, RZ, 0x1 ;  /* 0x00000005050c7211 */ /* 0x000fe400078f08ff */
[----:B------:R-:W-:Y:S01]  /*01c0*/  SHF.R.U32.HI R13, RZ, 0x3, R10 ;  /* 0x00000003ff0d7819 */ /* 0x000fe2000001160a */
[----:B--2---:R-:W-:Y:S01]  /*01d0*/  IMAD.SHL.U32 R6, R4, 0x8, RZ ;  /* 0x0000000804067824 */ /* 0x004fe200078e00ff */
[----:B------:R-:W-:Y:S02]  /*01e0*/  SGXT.U32 R10, R14, 0x1 ;  /* 0x000000010e0a781a */ /* 0x000fe40000000000 */
[C---:B------:R-:W-:Y:S01]  /*01f0*/  LOP3.LUT R14, R12.reuse, 0xfffffffe, RZ, 0xc0, !PT ;  /* 0xfffffffe0c0e7812 */ /* 0x040fe200078ec0ff */
[----:B------:R-:W-:Y:S01]  /*0200*/  IMAD.SHL.U32 R12, R12, 0x4, RZ ;  /* 0x000000040c0c7824 */ /* 0x000fe200078e00ff */
[----:B------:R-:W-:Y:S02]  /*0210*/  LOP3.LUT R7, R6, 0x18, RZ, 0xc0, !PT ;  /* 0x0000001806077812 */ /* 0x000fe400078ec0ff */
[----:B------:R-:W-:Y:S01]  /*0220*/  LOP3.LUT R11, R11, R10, R13, 0xfe, !PT ;  /* 0x0000000a0b0b7212 */ /* 0x000fe200078efe0d */
[----:B-1----:R-:W-:Y:S01]  /*0230*/  UPRMT UR4, UR5, 0x654, UR4 ;  /* 0x0000065405047896 */ /* 0x002fe20008000004 */
[----:B------:R-:W-:-:S02]  /*0240*/  LOP3.LUT R0, R0, R7, RZ, 0xfc, !PT ;  /* 0x0000000700007212 */ /* 0x000fc400078efcff */
[----:B------:R-:W-:Y:S02]  /*0250*/  IADD3 R14, R5, -R14, RZ ;  /* 0x8000000e050e7210 */ /* 0x000fe40007ffe0ff */
[----:B------:R-:W-:Y:S02]  /*0260*/  ISETP.GE.AND P1, PT, R11, 0x4, PT ;  /* 0x000000040b00780c */ /* 0x000fe40003f26270 */
[----:B------:R-:W-:Y:S01]  /*0270*/  LEA.HI R7, R7, UR4, RZ, 0x1f ;  /* 0x0000000407077c11 */ /* 0x000fe2000f8ff8ff */
[----:B------:R-:W-:Y:S01]  /*0280*/  IMAD R14, R11, 0x2, R14 ;  /* 0x000000020b0e7824 */ /* 0x000fe200078e020e */
[----:B------:R-:W-:Y:S02]  /*0290*/  LOP3.LUT R11, R12, 0xfffffff8, RZ, 0xc0, !PT ;  /* 0xfffffff80c0b7812 */ /* 0x000fe400078ec0ff */
[----:B------:R-:W-:Y:S02]  /*02a0*/  LEA R0, R0, R7, 0x2 ;  /* 0x0000000700007211 */ /* 0x000fe400078e10ff */
[----:B------:R-:W-:Y:S01]  /*02b0*/  ISETP.LT.AND P1, PT, R5, 0x8, !P1 ;  /* 0x000000080500780c */ /* 0x000fe20004f21270 */
[----:B------:R-:W-:-:S04]  /*02c0*/  IMAD.IADD R11, R14, 0x1, R11 ;  /* 0x000000010e0b7824 */ /* 0x000fc800078e020b */
[----:B----4-:R-:W-:-:S04]  /*02d0*/  IMAD.WIDE R6, R11, 0x4, R8 ;  /* 0x000000040b067825 */ /* 0x010fc800078e0208 */
[----:B------:R-:W-:Y:S01]  /*02e0*/  IMAD.MOV.U32 R9, RZ, RZ, RZ ;  /* 0x000000ffff097224 */ /* 0x000fe200078e00ff */
[----:B---3--:R1:W-:Y:S01]  /*02f0*/  STS [R0], R15 ;  /* 0x0000000f00007388 */ /* 0x0083e20000000800 */
[----:B------:R-:W-:Y:S06]  /*0300*/  BAR.SYNC.DEFER_BLOCKING 0x0 ;  /* 0x0000000000007b1d */ /* 0x000fec0000010000 */
[----:B------:R-:W2:Y:S01]  /*0310*/  @P1 LDG.E.EL R9, desc[UR6][R6.64] ;  /* 0x0000000606091981 */ /* 0x000ea2000c2e1900 */
[----:B------:R-:W-:Y:S01]  /*0320*/  SHF.R.U32.HI R5, RZ, 0x1, R4 ;  /* 0x00000001ff057819 */ /* 0x000fe20000011604 */
[----:B------:R-:W-:Y:S03]  /*0330*/  BSSY B0, `(.L_x_0) ;  /* 0x000001a000007945 */ /* 0x000fe60003800000 */
[----:B------:R-:W-:-:S02]  /*0340*/  LOP3.LUT R8, R5, 0xc, RZ, 0xc0, !PT ;  /* 0x0000000c05087812 */ /* 0x000fc400078ec0ff */
[----:B------:R-:W-:-:S03]  /*0350*/  LOP3.LUT R5, R4, 0x1f, RZ, 0xc0, !PT ;  /* 0x0000001f04057812 */ /* 0x000fc600078ec0ff */
[----:B------:R-:W-:-:S04]  /*0360*/  VIADD R8, R8, UR4 ;  /* 0x0000000408087c36 */ /* 0x000fc80008000000 */
[----:B------:R-:W-:-:S06]  /*0370*/  IMAD R8, R5, 0x4, R8 ;  /* 0x0000000405087824 */ /* 0x000fcc00078e0208 */
[----:B------:R-:W1:Y:S01]  /*0380*/  LDS R8, [R8] ;  /* 0x0000000008087984 */ /* 0x000e620000000800 */
[----:B--2---:R-:W-:-:S05]  /*0390*/  FADD.FTZ R11, |R9|, -RZ ;  /* 0x800000ff090b7221 */ /* 0x004fca0000010200 */
[----:B------:R-:W-:-:S13]  /*03a0*/  FSETP.GE.AND P1, PT, R11, 0.60000002384185791016, PT ;  /* 0x3f19999a0b00780b */ /* 0x000fda0003f26000 */
[----:B-1----:R-:W-:Y:S05]  /*03b0*/  @!P1 BRA `(.L_x_1) ;  /* 0x0000000000289947 */ /* 0x002fea0003800000 */
[C---:B------:R-:W-:Y:S01]  /*03c0*/  FMUL R0, R11.reuse, 2.8853900432586669922 ;  /* 0x4038aa3b0b007820 */ /* 0x040fe20000400000 */
[----:B------:R-:W-:Y:S01]  /*03d0*/  IMAD.MOV.U32 R7, RZ, RZ, 0x3f800000 ;  /* 0x3f800000ff077424 */ /* 0x000fe200078e00ff */
[----:B------:R-:W-:-:S04]  /*03e0*/  FSETP.GE.AND P1, PT, R11, 9.010913848876953125, PT ;  /* 0x41102cb40b00780b */ /* 0x000fc80003f26000 */
[----:B------:R-:W1:Y:S02]  /*03f0*/  MUFU.EX2 R0, R0 ;  /* 0x0000000000007308 */ /* 0x000e640000000800 */
[----:B-1----:R-:W-:-:S06]  /*0400*/  FADD R6, R0, 1 ;  /* 0x3f80000000067421 */ /* 0x002fcc0000000000 */
[----:B------:R-:W1:Y:S02]  /*0410*/  MUFU.RCP R6, R6 ;  /* 0x0000000600067308 */ /* 0x000e640000001000 */
[----:B-1----:R-:W-:-:S05]  /*0420*/  FFMA.FTZ R7, R6, -2, R7 ;  /* 0xc000000006077823 */ /* 0x002fca0000010007 */
[----:B------:R-:W-:-:S04]  /*0430*/  FSEL R12, R7, 1, !P1 ;  /* 0x3f800000070c7808 */ /* 0x000fc80004800000 */
[----:B------:R-:W-:Y:S01]  /*0440*/  LOP3.LUT R9, R12, 0x80000000, R9, 0xf8, !PT ;  /* 0x800000000c097812 */ /* 0x000fe200078ef809 */
[----:B------:R-:W-:Y:S06]  /*0450*/  BRA `(.L_x_2) ;  /* 0x00000000001c7947 */ /* 0x000fec0003800000 */
.L_x_1:
[----:B------:R-:W-:Y:S01]  /*0460*/  HFMA2.MMA R0, -RZ, RZ, 1.125, -9232 ;  /* 0x3c80f082ff007435 */ /* 0x000fe200000001ff */
[----:B------:R-:W-:-:S09]  /*0470*/  FMUL R7, R9, R9 ;  /* 0x0000000909077220 */ /* 0x000fd20000400000 */
[----:B------:R-:W-:-:S04]  /*0480*/  FFMA.FTZ R0, R7, R0, -0.052303962409496307373 ;  /* 0xbd563cae07007423 */ /* 0x000fc80000010000 */
[----:B------:R-:W-:-:S04]  /*0490*/  FFMA.FTZ R0, R7, R0, 0.1331529766321182251 ;  /* 0x3e08594107007423 */ /* 0x000fc80000010000 */
[----:B------:R-:W-:-:S04]  /*04a0*/  FFMA.FTZ R0, R7, R0, -0.33332768082618713379 ;  /* 0xbeaaa9ed07007423 */ /* 0x000fc80000010000 */
[----:B------:R-:W-:-:S04]  /*04b0*/  FFMA.FTZ R0, R7, R0, RZ ;  /* 0x0000000007007223 */ /* 0x000fc800000100ff */
[----:B------:R-:W-:-:S07]  /*04c0*/  FFMA.FTZ R9, R0, R9, R9 ;  /* 0x0000000900097223 */ /* 0x000fce0000010009 */
.L_x_2:
[----:B------:R-:W-:Y:S05]  /*04d0*/  BSYNC B0 ;  /* 0x0000000000007941 */ /* 0x000fea0003800000 */
.L_x_0:
[----:B------:R-:W-:Y:S01]  /*04e0*/  FMUL R9, R9, 1.4426950216293334961 ;  /* 0x3fb8aa3b09097820 */ /* 0x000fe20000400000 */
[----:B------:R-:W-:Y:S01]  /*04f0*/  BAR.SYNC.DEFER_BLOCKING 0x0 ;  /* 0x0000000000007b1d */ /* 0x000fe20000010000 */
[----:B------:R-:W-:Y:S01]  /*0500*/  IMAD.SHL.U32 R4, R4, 0x4, RZ ;  /* 0x0000000404047824 */ /* 0x000fe200078e00ff */
[----:B------:R-:W-:Y:S02]  /*0510*/  LOP3.LUT R0, R5, 0x1c, RZ, 0xc0, !PT ;  /* 0x0000001c05007812 */ /* 0x000fe400078ec0ff */
[----:B------:R-:W-:Y:S02]  /*0520*/  FSETP.GEU.AND P1, PT, R9, -126, PT ;  /* 0xc2fc00000900780b */ /* 0x000fe40003f2e000 */
[----:B------:R-:W-:Y:S01]  /*0530*/  LOP3.LUT R4, R4, 0x1c, RZ, 0xc0, !PT ;  /* 0x0000001c04047812 */ /* 0x000fe200078ec0ff */
[----:B------:R-:W-:-:S03]  /*0540*/  VIADD R0, R0, UR4 ;  /* 0x0000000400007c36 */ /* 0x000fc60008000000 */
[----:B------:R-:W-:Y:S01]  /*0550*/  LOP3.LUT R10, R13, R4, R10, 0xfe, !PT ;  /* 0x000000040d0a7212 */ /* 0x000fe200078efe0a */
[----:B------:R-:W-:Y:S02]  /*0560*/  VIADD R11, R4, UR4 ;  /* 0x00000004040b7c36 */ /* 0x000fe40008000000 */
[----:B------:R-:W-:-:S03]  /*0570*/  IMAD R0, R5, 0x4, R0 ;  /* 0x0000000405007824 */ /* 0x000fc600078e0200 */
[----:B------:R-:W-:Y:S01]  /*0580*/  LEA R11, R10, R11, 0x2 ;  /* 0x0000000b0a0b7211 */ /* 0x000fe200078e10ff */
[----:B------:R-:W-:-:S04]  /*0590*/  @!P1 FMUL R9, R9, 0.5 ;  /* 0x3f00000009099820 */ /* 0x000fc80000400000 */
[----:B------:R-:W1:Y:S02]  /*05a0*/  MUFU.EX2 R7, R9 ;  /* 0x0000000900077308 */ /* 0x000e640000000800 */
[----:B-1----:R-:W-:-:S04]  /*05b0*/  @!P1 FMUL R7, R7, R7 ;  /* 0x0000000707079220 */ /* 0x002fc80000400000 */
[----:B------:R-:W-:-:S05]  /*05c0*/  FMUL R8, R8, R7 ;  /* 0x0000000708087220 */ /* 0x000fca0000400000 */
[----:B------:R1:W-:Y:S01]  /*05d0*/  STS [R11], R8 ;  /* 0x000000080b007388 */ /* 0x0003e20000000800 */
[----:B------:R-:W-:Y:S06]  /*05e0*/  BAR.SYNC.DEFER_BLOCKING 0x0 ;  /* 0x0000000000007b1d */ /* 0x000fec0000010000 */
[----:B-1----:R-:W-:Y:S05]  /*05f0*/  @!P0 EXIT ;  /* 0x000000000000894d */ /* 0x002fea0003800000 */
[----:B------:R-:W0:Y:S01]  /*0600*/  LDS R7, [R0] ;  /* 0x0000000000077984 */ /* 0x000e220000000800 */
[----:B------:R-:W1:Y:S01]  /*0610*/  LDC.64 R4, c[0x0][0x220] ;  /* 0x00008800ff047b82 */ /* 0x000e620000000a00 */
[----:B------:R-:W-:-:S04]  /*0620*/  IMAD R3, R3, 0x4, R2 ;  /* 0x0000000403037824 */ /* 0x000fc800078e0202 */
[----:B-1----:R-:W-:-:S05]  /*0630*/  IMAD.WIDE R2, R3, 0x4, R4 ;  /* 0x0000000403027825 */ /* 0x002fca00078e0204 */
[----:B0-----:R-:W-:Y:S01]  /*0640*/  STG.E desc[UR6][R2.64], R7 ;  /* 0x0000000702007986 */ /* 0x001fe2000c101906 */
[----:B------:R-:W-:Y:S05]  /*0650*/  EXIT ;  /* 0x000000000000794d */ /* 0x000fea0003800000 */
.L_x_3:
[----:B------:R-:W-:-:S00]  /*0660*/  BRA `(.L_x_3) ;  /* 0xfffffffc00fc7947 */ /* 0x000fc0000383ffff */
[----:B------:R-:W-:-:S00]  /*0670*/  NOP ;  /* 0x0000000000007918 */ /* 0x000fc00000000000 */
        /* <DEDUP_REMOVED lines=8> */
.L_x_4:


//--------------------- .nv.global.init           --------------------------
	.section	.nv.global.init,"aw",@progbits
.nv.global.init:
	.type		_$_str,@object
	.size		_$_str,(.L_0 - _$_str)
_$_str:
        /*0000*/ 	.byte	0x5f, 0x5f, 0x43, 0x55, 0x44, 0x41, 0x5f, 0x46, 0x54, 0x5a, 0x00
.L_0:


//--------------------- .nv.shared.triton_poi_fused_exp_mul_tanh_4 --------------------------
	.section	.nv.shared.triton_poi_fused_exp_mul_tanh_4,"aw",@nobits
	.sectionflags	@""
	.align	16
	.zero		1024


//--------------------- .nv.constant0.triton_poi_fused_exp_mul_tanh_4 --------------------------
	.section	.nv.constant0.triton_poi_fused_exp_mul_tanh_4,"a",@progbits
	.sectionflags	@""
	.align	4
.nv.constant0.triton_poi_fused_exp_mul_tanh_4:
	.zero		560
